//
// Generated by NVIDIA NVVM Compiler
//
// Compiler Build ID: CL-36424714
// Cuda compilation tools, release 13.0, V13.0.88
// Based on NVVM 20.0.0
//

.version 9.0
.target sm_100
.address_size 64

	// .globl	_Z9sine_calcPdS_
.global .align 4 .b8 __cudart_i2opi_f[24] = {65, 144, 67, 60, 153, 149, 98, 219, 192, 221, 52, 245, 209, 87, 39, 252, 41, 21, 68, 78, 110, 131, 249, 162};

.visible .entry _Z9sine_calcPdS_(
	.param .u64 .ptr .align 1 _Z9sine_calcPdS__param_0,
	.param .u64 .ptr .align 1 _Z9sine_calcPdS__param_1
)
{
	.local .align 4 .b8 	__local_depot0[28];
	.reg .b64 	%SP;
	.reg .b64 	%SPL;
	.reg .pred 	%p<10>;
	.reg .b32 	%r<41>;
	.reg .b32 	%f<28>;
	.reg .b64 	%rd<29>;
	.reg .b64 	%fd<5>;

	mov.u64 	%SPL, __local_depot0;
	ld.param.u64 	%rd9, [_Z9sine_calcPdS__param_0];
	ld.param.u64 	%rd10, [_Z9sine_calcPdS__param_1];
	add.u64 	%rd1, %SPL, 0;
	mov.u32 	%r1, %tid.x;
	setp.gt.u32 	%p1, %r1, 5;
	@%p1 bra 	$L__BB0_10;
	cvta.to.global.u64 	%rd12, %rd9;
	mul.wide.u32 	%rd13, %r1, 8;
	add.s64 	%rd14, %rd12, %rd13;
	ld.global.f64 	%fd1, [%rd14];
	cvt.rn.f32.f64 	%f1, %fd1;
	mul.f32 	%f7, %f1, 0f3F22F983;
	cvt.rni.s32.f32 	%r40, %f7;
	cvt.rn.f32.s32 	%f8, %r40;
	fma.rn.f32 	%f9, %f8, 0fBFC90FDA, %f1;
	fma.rn.f32 	%f10, %f8, 0fB3A22168, %f9;
	fma.rn.f32 	%f27, %f8, 0fA7C234C5, %f10;
	abs.f32 	%f3, %f1;
	setp.ltu.f32 	%p2, %f3, 0f47CE4780;
	@%p2 bra 	$L__BB0_9;
	setp.neu.f32 	%p3, %f3, 0f7F800000;
	@%p3 bra 	$L__BB0_4;
	mov.f32 	%f13, 0f00000000;
	mul.rn.f32 	%f27, %f1, %f13;
	mov.b32 	%r40, 0;
	bra.uni 	$L__BB0_9;
$L__BB0_4:
	mov.b32 	%r3, %f1;
	shl.b32 	%r17, %r3, 8;
	or.b32  	%r4, %r17, -2147483648;
	mov.b64 	%rd28, 0;
	mov.b32 	%r37, 0;
	mov.u64 	%rd26, __cudart_i2opi_f;
	mov.u64 	%rd27, %rd1;
$L__BB0_5:
	.pragma "nounroll";
	ld.global.nc.u32 	%r18, [%rd26];
	mad.wide.u32 	%rd17, %r18, %r4, %rd28;
	shr.u64 	%rd28, %rd17, 32;
	st.local.u32 	[%rd27], %rd17;
	add.s32 	%r37, %r37, 1;
	add.s64 	%rd27, %rd27, 4;
	add.s64 	%rd26, %rd26, 4;
	setp.ne.s32 	%p4, %r37, 6;
	@%p4 bra 	$L__BB0_5;
	shr.u32 	%r19, %r3, 23;
	st.local.u32 	[%rd1+24], %rd28;
	and.b32  	%r7, %r19, 31;
	and.b32  	%r20, %r19, 224;
	add.s32 	%r21, %r20, -128;
	shr.u32 	%r22, %r21, 5;
	mul.wide.u32 	%rd18, %r22, 4;
	sub.s64 	%rd8, %rd1, %rd18;
	ld.local.u32 	%r38, [%rd8+24];
	ld.local.u32 	%r39, [%rd8+20];
	setp.eq.s32 	%p5, %r7, 0;
	@%p5 bra 	$L__BB0_8;
	shf.l.wrap.b32 	%r38, %r39, %r38, %r7;
	ld.local.u32 	%r23, [%rd8+16];
	shf.l.wrap.b32 	%r39, %r23, %r39, %r7;
$L__BB0_8:
	shr.u32 	%r24, %r38, 30;
	shf.l.wrap.b32 	%r25, %r39, %r38, 2;
	shl.b32 	%r26, %r39, 2;
	shr.u32 	%r27, %r25, 31;
	add.s32 	%r28, %r27, %r24;
	neg.s32 	%r29, %r28;
	setp.lt.s32 	%p6, %r3, 0;
	selp.b32 	%r40, %r29, %r28, %p6;
	xor.b32  	%r30, %r25, %r3;
	shr.s32 	%r31, %r25, 31;
	xor.b32  	%r32, %r31, %r25;
	xor.b32  	%r33, %r31, %r26;
	cvt.u64.u32 	%rd19, %r32;
	shl.b64 	%rd20, %rd19, 32;
	cvt.u64.u32 	%rd21, %r33;
	or.b64  	%rd22, %rd20, %rd21;
	cvt.rn.f64.s64 	%fd2, %rd22;
	mul.f64 	%fd3, %fd2, 0d3BF921FB54442D19;
	cvt.rn.f32.f64 	%f11, %fd3;
	neg.f32 	%f12, %f11;
	setp.lt.s32 	%p7, %r30, 0;
	selp.f32 	%f27, %f12, %f11, %p7;
$L__BB0_9:
	mul.rn.f32 	%f14, %f27, %f27;
	and.b32  	%r35, %r40, 1;
	setp.eq.b32 	%p8, %r35, 1;
	selp.f32 	%f15, 0f3F800000, %f27, %p8;
	fma.rn.f32 	%f16, %f14, %f15, 0f00000000;
	fma.rn.f32 	%f17, %f14, 0f37CBAC00, 0fBAB607ED;
	selp.f32 	%f18, %f17, 0fB94D4153, %p8;
	selp.f32 	%f19, 0f3D2AAABB, 0f3C0885E4, %p8;
	fma.rn.f32 	%f20, %f18, %f14, %f19;
	selp.f32 	%f21, 0fBEFFFFFF, 0fBE2AAAA8, %p8;
	fma.rn.f32 	%f22, %f20, %f14, %f21;
	fma.rn.f32 	%f23, %f22, %f16, %f15;
	and.b32  	%r36, %r40, 2;
	setp.eq.s32 	%p9, %r36, 0;
	mov.f32 	%f24, 0f00000000;
	sub.f32 	%f25, %f24, %f23;
	selp.f32 	%f26, %f23, %f25, %p9;
	cvt.f64.f32 	%fd4, %f26;
	cvta.to.global.u64 	%rd23, %rd10;
	add.s64 	%rd25, %rd23, %rd13;
	st.global.f64 	[%rd25], %fd4;
$L__BB0_10:
	ret;

}


// ===== COMPILED SASS (sm_100) =====

	.target	sm_100

	.elftype	@"ET_EXEC"


//--------------------- .note.nv.tkinfo           --------------------------
	.section	.note.nv.tkinfo,"",@"SHT_NOTE"
	.sectionflags	@"SHF_NOTE_NV_TKINFO"
	.tkinfo
        /*0018*/ 	.word	0x00000002
        /*0030*/ 	.string	""
        /*0030*/ 	.string	"ptxas"
        /*0030*/ 	.string	"Cuda compilation tools, release 13.0, V13.0.88"
        /*0030*/ 	.string	"Build cuda_13.0.r13.0/compiler.36424714_0"
        /*0030*/ 	.string	"-arch sm_100 -m 64 "



//--------------------- .note.nv.cuinfo           --------------------------
	.section	.note.nv.cuinfo,"",@"SHT_NOTE"
	.sectionflags	@"SHF_NOTE_NV_CUINFO"
        /*0018*/ 	.short	0x0002
        /*001a*/ 	.short	0x0064
        /*001c*/ 	.short	0x0082
	.zero		2


//--------------------- .nv.info                  --------------------------
	.section	.nv.info,"",@"SHT_CUDA_INFO"
	.align	4


	//----- nvinfo : EIATTR_REGCOUNT
	.align		4
        /*0000*/ 	.byte	0x04, 0x2f
        /*0002*/ 	.short	(.L_2 - .L_1)
	.align		4
.L_1:
        /*0004*/ 	.word	index@(_Z9sine_calcPdS_)
        /*0008*/ 	.word	0x00000012


	//----- nvinfo : EIATTR_FRAME_SIZE
	.align		4
.L_2:
        /*000c*/ 	.byte	0x04, 0x11
        /*000e*/ 	.short	(.L_4 - .L_3)
	.align		4
.L_3:
        /*0010*/ 	.word	index@(_Z9sine_calcPdS_)
        /*0014*/ 	.word	0x00000000


	//----- nvinfo : EIATTR_MIN_STACK_SIZE
	.align		4
.L_4:
        /*0018*/ 	.byte	0x04, 0x12
        /*001a*/ 	.short	(.L_6 - .L_5)
	.align		4
.L_5:
        /*001c*/ 	.word	index@(_Z9sine_calcPdS_)
        /*0020*/ 	.word	0x00000000
.L_6:


//--------------------- .nv.compat                --------------------------
	.section	.nv.compat,"",@"SHT_CUDA_COMPAT_INFO"
	.align	4
        /*0000*/ 	.byte	0x02, 0x09, 0x00, 0x00, 0x02, 0x02, 0x01, 0x00, 0x02, 0x05, 0x05, 0x00, 0x03, 0x07, 0x01, 0x01
        /*0010*/ 	.byte	0x02, 0x03, 0x00, 0x00, 0x02, 0x06, 0x01, 0x00, 0x04, 0x0b, 0x08, 0x00, 0x01, 0x00, 0x00, 0x00
        /*0020*/ 	.byte	0x00, 0x00, 0x00, 0x00


//--------------------- .nv.info._Z9sine_calcPdS_ --------------------------
	.section	.nv.info._Z9sine_calcPdS_,"",@"SHT_CUDA_INFO"
	.sectionflags	@""
	.align	4


	//----- nvinfo : EIATTR_CUDA_API_VERSION
	.align		4
        /*0000*/ 	.byte	0x04, 0x37
        /*0002*/ 	.short	(.L_8 - .L_7)
.L_7:
        /*0004*/ 	.word	0x00000082


	//----- nvinfo : EIATTR_KPARAM_INFO
	.align		4
.L_8:
        /*0008*/ 	.byte	0x04, 0x17
        /*000a*/ 	.short	(.L_10 - .L_9)
.L_9:
        /*000c*/ 	.word	0x00000000
        /*0010*/ 	.short	0x0001
        /*0012*/ 	.short	0x0008
        /*0014*/ 	.byte	0x00, 0xf5, 0x21, 0x00


	//----- nvinfo : EIATTR_KPARAM_INFO
	.align		4
.L_10:
        /*0018*/ 	.byte	0x04, 0x17
        /*001a*/ 	.short	(.L_12 - .L_11)
.L_11:
        /*001c*/ 	.word	0x00000000
        /*0020*/ 	.short	0x0000
        /*0022*/ 	.short	0x0000
        /*0024*/ 	.byte	0x00, 0xf5, 0x21, 0x00


	//----- nvinfo : EIATTR_SPARSE_MMA_MASK
	.align		4
.L_12:
        /*0028*/ 	.byte	0x03, 0x50
        /*002a*/ 	.short	0x0000


	//----- nvinfo : EIATTR_MAXREG_COUNT
	.align		4
        /*002c*/ 	.byte	0x03, 0x1b
        /*002e*/ 	.short	0x00ff


	//----- nvinfo : EIATTR_MERCURY_ISA_VERSION
	.align		4
        /*0030*/ 	.byte	0x03, 0x5f
        /*0032*/ 	.short	0x0101


	//----- nvinfo : EIATTR_VRC_CTA_INIT_COUNT
	.align		4
        /*0034*/ 	.byte	0x02, 0x4a
	.zero		1
	.zero		1


	//----- nvinfo : EIATTR_EXIT_INSTR_OFFSETS
	.align		4
        /*0038*/ 	.byte	0x04, 0x1c
        /*003a*/ 	.short	(.L_14 - .L_13)


	//   ....[0]....
.L_13:
        /*003c*/ 	.word	0x00000030


	//   ....[1]....
        /*0040*/ 	.word	0x00000880


	//----- nvinfo : EIATTR_CRS_STACK_SIZE
	.align		4
.L_14:
        /*0044*/ 	.byte	0x04, 0x1e
        /*0046*/ 	.short	(.L_16 - .L_15)
.L_15:
        /*0048*/ 	.word	0x00000000


	//----- nvinfo : EIATTR_CBANK_PARAM_SIZE
	.align		4
.L_16:
        /*004c*/ 	.byte	0x03, 0x19
        /*004e*/ 	.short	0x0010


	//----- nvinfo : EIATTR_PARAM_CBANK
	.align		4
        /*0050*/ 	.byte	0x04, 0x0a
        /*0052*/ 	.short	(.L_18 - .L_17)
	.align		4
.L_17:
        /*0054*/ 	.word	index@(.nv.constant0._Z9sine_calcPdS_)
        /*0058*/ 	.short	0x0380
        /*005a*/ 	.short	0x0010


	//----- nvinfo : EIATTR_SW_WAR
	.align		4
.L_18:
        /*005c*/ 	.byte	0x04, 0x36
        /*005e*/ 	.short	(.L_20 - .L_19)
.L_19:
        /*0060*/ 	.word	0x00000008
.L_20:


//--------------------- .nv.callgraph             --------------------------
	.section	.nv.callgraph,"",@"SHT_CUDA_CALLGRAPH"
	.align	4
	.sectionentsize	8
	.align		4
        /*0000*/ 	.word	0x00000000
	.align		4
        /*0004*/ 	.word	0xffffffff
	.align		4
        /*0008*/ 	.word	0x00000000
	.align		4
        /*000c*/ 	.word	0xfffffffe
	.align		4
        /*0010*/ 	.word	0x00000000
	.align		4
        /*0014*/ 	.word	0xfffffffd
	.align		4
        /*0018*/ 	.word	0x00000000
	.align		4
        /*001c*/ 	.word	0xfffffffc


//--------------------- .nv.constant4             --------------------------
	.section	.nv.constant4,"a",@progbits
	.align	8
	.align		8
.nv.constant4:
        /*0000*/ 	.dword	__cudart_i2opi_f


//--------------------- .text._Z9sine_calcPdS_    --------------------------
	.section	.text._Z9sine_calcPdS_,"ax",@progbits
	.align	128
        .global         _Z9sine_calcPdS_
        .type           _Z9sine_calcPdS_,@function
        .size           _Z9sine_calcPdS_,(.L_x_6 - _Z9sine_calcPdS_)
        .other          _Z9sine_calcPdS_,@"STO_CUDA_ENTRY STV_DEFAULT"
_Z9sine_calcPdS_:
.text._Z9sine_calcPdS_:
[----:B------:R-:W-:Y:S01]  /*0000*/  LDC R1, c[0x0][0x37c] ;  /* 0x0000df00ff017b82 */ /* 0x000fe20000000800 */
[----:B------:R-:W0:Y:S02]  /*0010*/  S2R R2, SR_TID.X ;  /* 0x0000000000027919 */ /* 0x000e240000002100 */
[----:B0-----:R-:W-:-:S13]  /*0020*/  ISETP.GT.U32.AND P0, PT, R2, 0x5, PT ;  /* 0x000000050200780c */ /* 0x001fda0003f04070 */
[----:B------:R-:W-:Y:S05]  /*0030*/  @P0 EXIT ;  /* 0x000000000000094d */ /* 0x000fea0003800000 */
[----:B------:R-:W0:Y:S01]  /*0040*/  LDC.64 R4, c[0x0][0x380] ;  /* 0x0000e000ff047b82 */ /* 0x000e220000000a00 */
[----:B------:R-:W1:Y:S01]  /*0050*/  LDCU.64 UR6, c[0x0][0x358] ;  /* 0x00006b00ff0677ac */ /* 0x000e620008000a00 */
[----:B0-----:R-:W-:-:S06]  /*0060*/  IMAD.WIDE.U32 R4, R2, 0x8, R4 ;  /* 0x0000000802047825 */ /* 0x001fcc00078e0004 */
[----:B-1----:R-:W2:Y:S01]  /*0070*/  LDG.E.64 R4, desc[UR6][R4.64] ;  /* 0x0000000604047981 */ /* 0x002ea2000c1e1b00 */
[----:B------:R-:W-:Y:S01]  /*0080*/  BSSY.RECONVERGENT B0, `(.L_x_0) ;  /* 0x000006a000007945 */ /* 0x000fe20003800200 */
[----:B--2---:R-:W0:Y:S02]  /*0090*/  F2F.F32.F64 R0, R4 ;  /* 0x0000000400007310 */ /* 0x004e240000301000 */
[C---:B0-----:R-:W-:Y:S01]  /*00a0*/  FMUL R3, R0.reuse, 0.63661974668502807617 ;  /* 0x3f22f98300037820 */ /* 0x041fe20000400000 */
[----:B------:R-:W-:-:S05]  /*00b0*/  FSETP.GE.AND P0, PT, |R0|, 105615, PT ;  /* 0x47ce47800000780b */ /* 0x000fca0003f06200 */
[----:B------:R-:W0:Y:S02]  /*00c0*/  F2I.NTZ R3, R3 ;  /* 0x0000000300037305 */ /* 0x000e240000203100 */
[----:B0-----:R-:W-:-:S05]  /*00d0*/  I2FP.F32.S32 R7, R3 ;  /* 0x0000000300077245 */ /* 0x001fca0000201400 */
[----:B------:R-:W-:-:S04]  /*00e0*/  FFMA R6, R7, -1.5707962512969970703, R0 ;  /* 0xbfc90fda07067823 */ /* 0x000fc80000000000 */
[----:B------:R-:W-:-:S04]  /*00f0*/  FFMA R6, R7, -7.5497894158615963534e-08, R6 ;  /* 0xb3a2216807067823 */ /* 0x000fc80000000006 */
[----:B------:R-:W-:Y:S01]  /*0100*/  FFMA R6, R7, -5.3903029534742383927e-15, R6 ;  /* 0xa7c234c507067823 */ /* 0x000fe20000000006 */
[----:B------:R-:W-:Y:S06]  /*0110*/  @!P0 BRA `(.L_x_1) ;  /* 0x0000000400808947 */ /* 0x000fec0003800000 */
[----:B------:R-:W-:-:S13]  /*0120*/  FSETP.NEU.AND P0, PT, |R0|, +INF , PT ;  /* 0x7f8000000000780b */ /* 0x000fda0003f0d200 */
[----:B------:R-:W-:Y:S01]  /*0130*/  @!P0 FMUL R6, RZ, R0 ;  /* 0x00000000ff068220 */ /* 0x000fe20000400000 */
[----:B------:R-:W-:Y:S01]  /*0140*/  @!P0 IMAD.MOV.U32 R3, RZ, RZ, RZ ;  /* 0x000000ffff038224 */ /* 0x000fe200078e00ff */
[----:B------:R-:W-:Y:S06]  /*0150*/  @!P0 BRA `(.L_x_1) ;  /* 0x0000000400708947 */ /* 0x000fec0003800000 */
[----:B------:R-:W-:Y:S01]  /*0160*/  IMAD.SHL.U32 R3, R0, 0x100, RZ ;  /* 0x0000010000037824 */ /* 0x000fe200078e00ff */
[----:B------:R-:W0:Y:S01]  /*0170*/  LDCU.64 UR8, c[0x4][URZ] ;  /* 0x01000000ff0877ac */ /* 0x000e220008000a00 */
[----:B------:R-:W-:Y:S02]  /*0180*/  IMAD.MOV.U32 R11, RZ, RZ, RZ ;  /* 0x000000ffff0b7224 */ /* 0x000fe400078e00ff */
[----:B------:R-:W-:Y:S01]  /*0190*/  IMAD.MOV.U32 R8, RZ, RZ, RZ ;  /* 0x000000ffff087224 */ /* 0x000fe200078e00ff */
[----:B------:R-:W-:Y:S01]  /*01a0*/  LOP3.LUT R3, R3, 0x80000000, RZ, 0xfc, !PT ;  /* 0x8000000003037812 */ /* 0x000fe200078efcff */
[----:B------:R-:W-:Y:S01]  /*01b0*/  UMOV UR5, URZ ;  /* 0x000000ff00057c82 */ /* 0x000fe20008000000 */
[----:B------:R-:W-:-:S05]  /*01c0*/  UMOV UR4, URZ ;  /* 0x000000ff00047c82 */ /* 0x000fca0008000000 */
.L_x_2:
[----:B0-----:R-:W-:Y:S02]  /*01d0*/  IMAD.U32 R6, RZ, RZ, UR8 ;  /* 0x00000008ff067e24 */ /* 0x001fe4000f8e00ff */
[----:B------:R-:W-:-:S05]  /*01e0*/  IMAD.U32 R7, RZ, RZ, UR9 ;  /* 0x00000009ff077e24 */ /* 0x000fca000f8e00ff */
[----:B------:R-:W2:Y:S01]  /*01f0*/  LDG.E.CONSTANT R4, desc[UR6][R6.64] ;  /* 0x0000000606047981 */ /* 0x000ea2000c1e9900 */
[----:B------:R-:W-:Y:S01]  /*0200*/  UIADD3 UR4, UPT, UPT, UR4, 0x1, URZ ;  /* 0x0000000104047890 */ /* 0x000fe2000fffe0ff */
[C---:B------:R-:W-:Y:S01]  /*0210*/  ISETP.EQ.AND P0, PT, R8.reuse, RZ, PT ;  /* 0x000000ff0800720c */ /* 0x040fe20003f02270 */
[----:B------:R-:W-:Y:S01]  /*0220*/  UIADD3 UR8, UP1, UPT, UR8, 0x4, URZ ;  /* 0x0000000408087890 */ /* 0x000fe2000ff3e0ff */
[C---:B------:R-:W-:Y:S01]  /*0230*/  ISETP.EQ.AND P1, PT, R8.reuse, 0x4, PT ;  /* 0x000000040800780c */ /* 0x040fe20003f22270 */
[----:B------:R-:W-:Y:S01]  /*0240*/  UISETP.NE.AND UP0, UPT, UR4, 0x6, UPT ;  /* 0x000000060400788c */ /* 0x000fe2000bf05270 */
[C---:B------:R-:W-:Y:S01]  /*0250*/  ISETP.EQ.AND P2, PT, R8.reuse, 0x8, PT ;  /* 0x000000080800780c */ /* 0x040fe20003f42270 */
[----:B------:R-:W-:Y:S01]  /*0260*/  UIADD3.X UR9, UPT, UPT, URZ, UR9, URZ, UP1, !UPT ;  /* 0x00000009ff097290 */ /* 0x000fe20008ffe4ff */
[C---:B------:R-:W-:Y:S02]  /*0270*/  ISETP.EQ.AND P3, PT, R8.reuse, 0xc, PT ;  /* 0x0000000c0800780c */ /* 0x040fe40003f62270 */
[----:B------:R-:W-:-:S02]  /*0280*/  ISETP.EQ.AND P4, PT, R8, 0x10, PT ;  /* 0x000000100800780c */ /* 0x000fc40003f82270 */
[C---:B------:R-:W-:Y:S02]  /*0290*/  ISETP.EQ.AND P5, PT, R8.reuse, 0x14, PT ;  /* 0x000000140800780c */ /* 0x040fe40003fa2270 */
[----:B------:R-:W-:Y:S01]  /*02a0*/  IADD3 R8, PT, PT, R8, 0x4, RZ ;  /* 0x0000000408087810 */ /* 0x000fe20007ffe0ff */
[----:B--2---:R-:W-:-:S03]  /*02b0*/  IMAD.WIDE.U32 R4, R4, R3, RZ ;  /* 0x0000000304047225 */ /* 0x004fc600078e00ff */
[----:B------:R-:W-:-:S04]  /*02c0*/  IADD3 R4, P6, PT, R4, R11, RZ ;  /* 0x0000000b04047210 */ /* 0x000fc80007fde0ff */
[----:B------:R-:W-:Y:S01]  /*02d0*/  IADD3.X R11, PT, PT, R5, UR5, RZ, P6, !PT ;  /* 0x00000005050b7c10 */ /* 0x000fe2000b7fe4ff */
[--C-:B------:R-:W-:Y:S01]  /*02e0*/  @P1 IMAD.MOV.U32 R10, RZ, RZ, R4.reuse ;  /* 0x000000ffff0a1224 */ /* 0x100fe200078e0004 */
[----:B------:R-:W-:Y:S01]  /*02f0*/  @P0 MOV R9, R4 ;  /* 0x0000000400090202 */ /* 0x000fe20000000f00 */
[--C-:B------:R-:W-:Y:S02]  /*0300*/  @P2 IMAD.MOV.U32 R12, RZ, RZ, R4.reuse ;  /* 0x000000ffff0c2224 */ /* 0x100fe400078e0004 */
[--C-:B------:R-:W-:Y:S02]  /*0310*/  @P3 IMAD.MOV.U32 R13, RZ, RZ, R4.reuse ;  /* 0x000000ffff0d3224 */ /* 0x100fe400078e0004 */
[--C-:B------:R-:W-:Y:S02]  /*0320*/  @P4 IMAD.MOV.U32 R14, RZ, RZ, R4.reuse ;  /* 0x000000ffff0e4224 */ /* 0x100fe400078e0004 */
[----:B------:R-:W-:Y:S01]  /*0330*/  @P5 IMAD.MOV.U32 R15, RZ, RZ, R4 ;  /* 0x000000ffff0f5224 */ /* 0x000fe200078e0004 */
[----:B------:R-:W-:Y:S06]  /*0340*/  BRA.U UP0, `(.L_x_2) ;  /* 0xfffffffd00a07547 */ /* 0x000fec000b83ffff */
[----:B------:R-:W-:Y:S01]  /*0350*/  SHF.R.U32.HI R3, RZ, 0x17, R0 ;  /* 0x00000017ff037819 */ /* 0x000fe20000011600 */
[----:B------:R-:W-:Y:S03]  /*0360*/  BSSY.RECONVERGENT B1, `(.L_x_3) ;  /* 0x0000029000017945 */ /* 0x000fe60003800200 */
[C---:B------:R-:W-:Y:S02]  /*0370*/  LOP3.LUT R4, R3.reuse, 0xe0, RZ, 0xc0, !PT ;  /* 0x000000e003047812 */ /* 0x040fe400078ec0ff */
[----:B------:R-:W-:-:S03]  /*0380*/  LOP3.LUT P6, RZ, R3, 0x1f, RZ, 0xc0, !PT ;  /* 0x0000001f03ff7812 */ /* 0x000fc600078cc0ff */
[----:B------:R-:W-:-:S05]  /*0390*/  VIADD R4, R4, 0xffffff80 ;  /* 0xffffff8004047836 */ /* 0x000fca0000000000 */
[----:B------:R-:W-:-:S05]  /*03a0*/  SHF.R.U32.HI R4, RZ, 0x5, R4 ;  /* 0x00000005ff047819 */ /* 0x000fca0000011604 */
[----:B------:R-:W-:-:S05]  /*03b0*/  IMAD.U32 R6, R4, -0x4, RZ ;  /* 0xfffffffc04067824 */ /* 0x000fca00078e00ff */
[C---:B------:R-:W-:Y:S02]  /*03c0*/  ISETP.EQ.AND P3, PT, R6.reuse, -0x18, PT ;  /* 0xffffffe80600780c */ /* 0x040fe40003f62270 */
[C---:B------:R-:W-:Y:S02]  /*03d0*/  ISETP.EQ.AND P4, PT, R6.reuse, -0x14, PT ;  /* 0xffffffec0600780c */ /* 0x040fe40003f82270 */
[C---:B------:R-:W-:Y:S02]  /*03e0*/  ISETP.EQ.AND P2, PT, R6.reuse, -0x10, PT ;  /* 0xfffffff00600780c */ /* 0x040fe40003f42270 */
[C---:B------:R-:W-:Y:S02]  /*03f0*/  ISETP.EQ.AND P1, PT, R6.reuse, -0xc, PT ;  /* 0xfffffff40600780c */ /* 0x040fe40003f22270 */
[C---:B------:R-:W-:Y:S02]  /*0400*/  ISETP.EQ.AND P0, PT, R6.reuse, -0x8, PT ;  /* 0xfffffff80600780c */ /* 0x040fe40003f02270 */
[----:B------:R-:W-:-:S03]  /*0410*/  ISETP.EQ.AND P5, PT, R6, RZ, PT ;  /* 0x000000ff0600720c */ /* 0x000fc60003fa2270 */
[--C-:B------:R-:W-:Y:S01]  /*0420*/  @P3 IMAD.MOV.U32 R4, RZ, RZ, R9.reuse ;  /* 0x000000ffff043224 */ /* 0x100fe200078e0009 */
[C---:B------:R-:W-:Y:S01]  /*0430*/  ISETP.EQ.AND P3, PT, R6.reuse, -0x4, PT ;  /* 0xfffffffc0600780c */ /* 0x040fe20003f62270 */
[----:B------:R-:W-:Y:S02]  /*0440*/  @P4 IMAD.MOV.U32 R5, RZ, RZ, R9 ;  /* 0x000000ffff054224 */ /* 0x000fe400078e0009 */
[----:B------:R-:W-:Y:S01]  /*0450*/  @P4 IMAD.MOV.U32 R4, RZ, RZ, R10 ;  /* 0x000000ffff044224 */ /* 0x000fe200078e000a */
[----:B------:R-:W-:Y:S01]  /*0460*/  ISETP.EQ.AND P4, PT, R6, 0x4, PT ;  /* 0x000000040600780c */ /* 0x000fe20003f82270 */
[----:B------:R-:W-:Y:S01]  /*0470*/  @P2 IMAD.MOV.U32 R4, RZ, RZ, R12 ;  /* 0x000000ffff042224 */ /* 0x000fe200078e000c */
[----:B------:R-:W-:Y:S01]  /*0480*/  @P2 MOV R5, R10 ;  /* 0x0000000a00052202 */ /* 0x000fe20000000f00 */
[----:B------:R-:W-:Y:S02]  /*0490*/  @P1 IMAD.MOV.U32 R4, RZ, RZ, R13 ;  /* 0x000000ffff041224 */ /* 0x000fe400078e000d */
[----:B------:R-:W-:-:S02]  /*04a0*/  @P0 IMAD.MOV.U32 R4, RZ, RZ, R14 ;  /* 0x000000ffff040224 */ /* 0x000fc400078e000e */
[----:B------:R-:W-:Y:S02]  /*04b0*/  @P1 IMAD.MOV.U32 R5, RZ, RZ, R12 ;  /* 0x000000ffff051224 */ /* 0x000fe400078e000c */
[----:B------:R-:W-:Y:S02]  /*04c0*/  @P3 IMAD.MOV.U32 R4, RZ, RZ, R15 ;  /* 0x000000ffff043224 */ /* 0x000fe400078e000f */
[----:B------:R-:W-:Y:S02]  /*04d0*/  @P5 IMAD.MOV.U32 R4, RZ, RZ, R11 ;  /* 0x000000ffff045224 */ /* 0x000fe400078e000b */
[----:B------:R-:W-:Y:S01]  /*04e0*/  @P0 IMAD.MOV.U32 R5, RZ, RZ, R13 ;  /* 0x000000ffff050224 */ /* 0x000fe200078e000d */
[----:B------:R-:W-:Y:S01]  /*04f0*/  @P3 MOV R5, R14 ;  /* 0x0000000e00053202 */ /* 0x000fe20000000f00 */
[----:B------:R-:W-:Y:S01]  /*0500*/  @P5 IMAD.MOV.U32 R5, RZ, RZ, R15 ;  /* 0x000000ffff055224 */ /* 0x000fe200078e000f */
[----:B------:R-:W-:Y:S01]  /*0510*/  MOV R8, R4 ;  /* 0x0000000400087202 */ /* 0x000fe20000000f00 */
[----:B------:R-:W-:Y:S01]  /*0520*/  @P4 IMAD.MOV.U32 R5, RZ, RZ, R11 ;  /* 0x000000ffff054224 */ /* 0x000fe200078e000b */
[----:B------:R-:W-:Y:S06]  /*0530*/  @!P6 BRA `(.L_x_4) ;  /* 0x00000000002ce947 */ /* 0x000fec0003800000 */
[----:B------:R-:W-:Y:S01]  /*0540*/  @P2 IMAD.MOV.U32 R4, RZ, RZ, R9 ;  /* 0x000000ffff042224 */ /* 0x000fe200078e0009 */
[----:B------:R-:W-:Y:S01]  /*0550*/  LOP3.LUT R3, R3, 0x1f, RZ, 0xc0, !PT ;  /* 0x0000001f03037812 */ /* 0x000fe200078ec0ff */
[----:B------:R-:W-:Y:S02]  /*0560*/  @P1 IMAD.MOV.U32 R4, RZ, RZ, R10 ;  /* 0x000000ffff041224 */ /* 0x000fe400078e000a */
[----:B------:R-:W-:Y:S01]  /*0570*/  @P0 IMAD.MOV.U32 R4, RZ, RZ, R12 ;  /* 0x000000ffff040224 */ /* 0x000fe200078e000c */
[----:B------:R-:W-:Y:S01]  /*0580*/  ISETP.EQ.AND P0, PT, R6, 0x8, PT ;  /* 0x000000080600780c */ /* 0x000fe20003f02270 */
[----:B------:R-:W-:Y:S01]  /*0590*/  @P3 IMAD.MOV.U32 R4, RZ, RZ, R13 ;  /* 0x000000ffff043224 */ /* 0x000fe200078e000d */
[----:B------:R-:W-:Y:S01]  /*05a0*/  @P5 MOV R4, R14 ;  /* 0x0000000e00045202 */ /* 0x000fe20000000f00 */
[----:B------:R-:W-:Y:S01]  /*05b0*/  @P4 IMAD.MOV.U32 R4, RZ, RZ, R15 ;  /* 0x000000ffff044224 */ /* 0x000fe200078e000f */
[----:B------:R-:W-:-:S09]  /*05c0*/  SHF.L.W.U32.HI R8, R5, R3, R8 ;  /* 0x0000000305087219 */ /* 0x000fd20000010e08 */
[----:B------:R-:W-:-:S05]  /*05d0*/  @P0 IMAD.MOV.U32 R4, RZ, RZ, R11 ;  /* 0x000000ffff040224 */ /* 0x000fca00078e000b */
[----:B------:R-:W-:-:S07]  /*05e0*/  SHF.L.W.U32.HI R5, R4, R3, R5 ;  /* 0x0000000304057219 */ /* 0x000fce0000010e05 */
.L_x_4:
[----:B------:R-:W-:Y:S05]  /*05f0*/  BSYNC.RECONVERGENT B1 ;  /* 0x0000000000017941 */ /* 0x000fea0003800200 */
.L_x_3:
[C-C-:B------:R-:W-:Y:S01]  /*0600*/  SHF.L.W.U32.HI R9, R5.reuse, 0x2, R8.reuse ;  /* 0x0000000205097819 */ /* 0x140fe20000010e08 */
[----:B------:R-:W-:Y:S01]  /*0610*/  IMAD.SHL.U32 R5, R5, 0x4, RZ ;  /* 0x0000000405057824 */ /* 0x000fe200078e00ff */
[----:B------:R-:W-:Y:S01]  /*0620*/  UMOV UR4, 0x54442d19 ;  /* 0x54442d1900047882 */ /* 0x000fe20000000000 */
[----:B------:R-:W-:Y:S01]  /*0630*/  UMOV UR5, 0x3bf921fb ;  /* 0x3bf921fb00057882 */ /* 0x000fe20000000000 */
[----:B------:R-:W-:Y:S02]  /*0640*/  SHF.R.S32.HI R4, RZ, 0x1f, R9 ;  /* 0x0000001fff047819 */ /* 0x000fe40000011409 */
[----:B------:R-:W-:Y:S02]  /*0650*/  SHF.R.U32.HI R3, RZ, 0x1e, R8 ;  /* 0x0000001eff037819 */ /* 0x000fe40000011608 */
[C---:B------:R-:W-:Y:S02]  /*0660*/  LOP3.LUT R6, R4.reuse, R5, RZ, 0x3c, !PT ;  /* 0x0000000504067212 */ /* 0x040fe400078e3cff */
[----:B------:R-:W-:-:S02]  /*0670*/  LOP3.LUT R7, R4, R9, RZ, 0x3c, !PT ;  /* 0x0000000904077212 */ /* 0x000fc400078e3cff */
[----:B------:R-:W-:Y:S02]  /*0680*/  ISETP.GE.AND P0, PT, R0, RZ, PT ;  /* 0x000000ff0000720c */ /* 0x000fe40003f06270 */
[----:B------:R-:W0:Y:S01]  /*0690*/  I2F.F64.S64 R4, R6 ;  /* 0x0000000600047312 */ /* 0x000e220000301c00 */
[C---:B------:R-:W-:Y:S02]  /*06a0*/  LOP3.LUT R0, R9.reuse, R0, RZ, 0x3c, !PT ;  /* 0x0000000009007212 */ /* 0x040fe400078e3cff */
[----:B------:R-:W-:Y:S02]  /*06b0*/  LEA.HI R3, R9, R3, RZ, 0x1 ;  /* 0x0000000309037211 */ /* 0x000fe400078f08ff */
[----:B------:R-:W-:-:S03]  /*06c0*/  ISETP.GE.AND P1, PT, R0, RZ, PT ;  /* 0x000000ff0000720c */ /* 0x000fc60003f26270 */
[----:B------:R-:W-:-:S05]  /*06d0*/  IMAD.MOV R0, RZ, RZ, -R3 ;  /* 0x000000ffff007224 */ /* 0x000fca00078e0a03 */
[----:B------:R-:W-:Y:S01]  /*06e0*/  @!P0 MOV R3, R0 ;  /* 0x0000000000038202 */ /* 0x000fe20000000f00 */
[----:B0-----:R-:W-:-:S10]  /*06f0*/  DMUL R4, R4, UR4 ;  /* 0x0000000404047c28 */ /* 0x001fd40008000000 */
[----:B------:R-:W0:Y:S02]  /*0700*/  F2F.F32.F64 R4, R4 ;  /* 0x0000000400047310 */ /* 0x000e240000301000 */
[----:B0-----:R-:W-:-:S07]  /*0710*/  FSEL R6, -R4, R4, !P1 ;  /* 0x0000000404067208 */ /* 0x001fce0004800100 */
.L_x_1:
[----:B------:R-:W-:Y:S05]  /*0720*/  BSYNC.RECONVERGENT B0 ;  /* 0x0000000000007941 */ /* 0x000fea0003800200 */
.L_x_0:
[----:B------:R-:W-:Y:S01]  /*0730*/  LOP3.LUT R4, R3, 0x1, RZ, 0xc0, !PT ;  /* 0x0000000103047812 */ /* 0x000fe200078ec0ff */
[----:B------:R-:W-:Y:S02]  /*0740*/  IMAD.MOV.U32 R0, RZ, RZ, 0x37cbac00 ;  /* 0x37cbac00ff007424 */ /* 0x000fe400078e00ff */
[----:B------:R-:W-:Y:S01]  /*0750*/  FMUL R5, R6, R6 ;  /* 0x0000000606057220 */ /* 0x000fe20000400000 */
[----:B------:R-:W-:Y:S01]  /*0760*/  IMAD.MOV.U32 R7, RZ, RZ, 0x3effffff ;  /* 0x3effffffff077424 */ /* 0x000fe200078e00ff */
[----:B------:R-:W-:Y:S01]  /*0770*/  ISETP.NE.U32.AND P0, PT, R4, 0x1, PT ;  /* 0x000000010400780c */ /* 0x000fe20003f05070 */
[----:B------:R-:W-:Y:S02]  /*0780*/  IMAD.MOV.U32 R4, RZ, RZ, 0x3d2aaabb ;  /* 0x3d2aaabbff047424 */ /* 0x000fe400078e00ff */
[----:B------:R-:W-:Y:S01]  /*0790*/  FFMA R0, R5, R0, -0.0013887860113754868507 ;  /* 0xbab607ed05007423 */ /* 0x000fe20000000000 */
[----:B------:R-:W-:Y:S02]  /*07a0*/  LOP3.LUT P1, RZ, R3, 0x2, RZ, 0xc0, !PT ;  /* 0x0000000203ff7812 */ /* 0x000fe4000782c0ff */
[----:B------:R-:W-:-:S02]  /*07b0*/  FSEL R3, -R7, -0.16666662693023681641, !P0 ;  /* 0xbe2aaaa807037808 */ /* 0x000fc40004000100 */
[----:B------:R-:W-:Y:S02]  /*07c0*/  FSEL R0, R0, -0.00019574658654164522886, !P0 ;  /* 0xb94d415300007808 */ /* 0x000fe40004000000 */
[----:B------:R-:W-:-:S05]  /*07d0*/  FSEL R4, R4, 0.0083327032625675201416, !P0 ;  /* 0x3c0885e404047808 */ /* 0x000fca0004000000 */
[C---:B------:R-:W-:Y:S01]  /*07e0*/  FFMA R4, R5.reuse, R0, R4 ;  /* 0x0000000005047223 */ /* 0x040fe20000000004 */
[----:B------:R-:W-:Y:S02]  /*07f0*/  FSEL R0, R6, 1, P0 ;  /* 0x3f80000006007808 */ /* 0x000fe40000000000 */
[----:B------:R-:W0:Y:S01]  /*0800*/  LDC.64 R6, c[0x0][0x388] ;  /* 0x0000e200ff067b82 */ /* 0x000e220000000a00 */
[C---:B------:R-:W-:Y:S02]  /*0810*/  FFMA R3, R5.reuse, R4, R3 ;  /* 0x0000000405037223 */ /* 0x040fe40000000003 */
[----:B------:R-:W-:-:S04]  /*0820*/  FFMA R5, R5, R0, RZ ;  /* 0x0000000005057223 */ /* 0x000fc800000000ff */
[----:B------:R-:W-:-:S04]  /*0830*/  FFMA R5, R5, R3, R0 ;  /* 0x0000000305057223 */ /* 0x000fc80000000000 */
[----:B------:R-:W-:-:S06]  /*0840*/  @P1 FADD R5, RZ, -R5 ;  /* 0x80000005ff051221 */ /* 0x000fcc0000000000 */
[----:B------:R-:W1:Y:S01]  /*0850*/  F2F.F64.F32 R4, R5 ;  /* 0x0000000500047310 */ /* 0x000e620000201800 */
[----:B0-----:R-:W-:-:S05]  /*0860*/  IMAD.WIDE.U32 R2, R2, 0x8, R6 ;  /* 0x0000000802027825 */ /* 0x001fca00078e0006 */
[----:B-1----:R-:W-:Y:S01]  /*0870*/  STG.E.64 desc[UR6][R2.64], R4 ;  /* 0x0000000402007986 */ /* 0x002fe2000c101b06 */
[----:B------:R-:W-:Y:S05]  /*0880*/  EXIT ;  /* 0x000000000000794d */ /* 0x000fea0003800000 */
.L_x_5:
[----:B------:R-:W-:-:S00]  /*0890*/  BRA `(.L_x_5) ;  /* 0xfffffffc00fc7947 */ /* 0x000fc0000383ffff */
[----:B------:R-:W-:-:S00]  /*08a0*/  NOP ;  /* 0x0000000000007918 */ /* 0x000fc00000000000 */
        /* <DEDUP_REMOVED lines=13> */
.L_x_6:


//--------------------- .nv.global.init           --------------------------
	.section	.nv.global.init,"aw",@progbits
	.align	4
.nv.global.init:
	.type		__cudart_i2opi_f,@object
	.size		__cudart_i2opi_f,(.L_0 - __cudart_i2opi_f)
__cudart_i2opi_f:
        /*0000*/ 	.byte	0x41, 0x90, 0x43, 0x3c, 0x99, 0x95, 0x62, 0xdb, 0xc0, 0xdd, 0x34, 0xf5, 0xd1, 0x57, 0x27, 0xfc
        /*0010*/ 	.byte	0x29, 0x15, 0x44, 0x4e, 0x6e, 0x83, 0xf9, 0xa2
.L_0:


//--------------------- .nv.shared.reserved.0     --------------------------
	.section	.nv.shared.reserved.0,"aw",@nobits
	.weak		__nv_reservedSMEM_offset_0_alias
	.size		__nv_reservedSMEM_offset_0_alias, 0, 64
	.other		__nv_reservedSMEM_offset_0_alias,@"STO_CUDA_RESERVED_SHARED STV_DEFAULT"
__nv_reservedSMEM_offset_0_alias:
	.zero		0
	.zero		64


//--------------------- .nv.constant0._Z9sine_calcPdS_ --------------------------
	.section	.nv.constant0._Z9sine_calcPdS_,"a",@progbits
	.sectionflags	@""
	.align	4
.nv.constant0._Z9sine_calcPdS_:
	.zero		912


//--------------------- SYMBOLS --------------------------

	.type		.nv.reservedSmem.offset0,@object
	.size		.nv.reservedSmem.offset0,0x4
